//
// Generated by NVIDIA NVVM Compiler
//
// Compiler Build ID: CL-36424714
// Cuda compilation tools, release 13.0, V13.0.88
// Based on NVVM 20.0.0
//

.version 9.0
.target sm_100
.address_size 64

	// .globl	_Z9MatrixMulPfS_S_i

.visible .entry _Z9MatrixMulPfS_S_i(
	.param .u64 .ptr .align 1 _Z9MatrixMulPfS_S_i_param_0,
	.param .u64 .ptr .align 1 _Z9MatrixMulPfS_S_i_param_1,
	.param .u64 .ptr .align 1 _Z9MatrixMulPfS_S_i_param_2,
	.param .u32 _Z9MatrixMulPfS_S_i_param_3
)
{
	.reg .pred 	%p<10>;
	.reg .b32 	%r<40>;
	.reg .b32 	%f<55>;
	.reg .b64 	%rd<66>;

	ld.param.u64 	%rd15, [_Z9MatrixMulPfS_S_i_param_0];
	ld.param.u64 	%rd16, [_Z9MatrixMulPfS_S_i_param_1];
	ld.param.u64 	%rd14, [_Z9MatrixMulPfS_S_i_param_2];
	ld.param.u32 	%r16, [_Z9MatrixMulPfS_S_i_param_3];
	cvta.to.global.u64 	%rd1, %rd16;
	cvta.to.global.u64 	%rd2, %rd15;
	mov.u32 	%r17, %tid.x;
	mov.u32 	%r18, %ctaid.x;
	mov.u32 	%r19, %ntid.x;
	mad.lo.s32 	%r1, %r18, %r19, %r17;
	setp.lt.s32 	%p1, %r16, 1;
	@%p1 bra 	$L__BB0_12;
	cvta.to.global.u64 	%rd17, %rd14;
	mov.u32 	%r21, %ntid.y;
	mov.u32 	%r22, %ctaid.y;
	mov.u32 	%r23, %tid.y;
	mad.lo.s32 	%r24, %r22, %r21, %r23;
	mul.lo.s32 	%r2, %r16, %r24;
	add.s32 	%r25, %r2, %r1;
	mul.wide.s32 	%rd18, %r25, 4;
	add.s64 	%rd3, %rd17, %rd18;
	ld.global.f32 	%f52, [%rd3];
	and.b32  	%r3, %r16, 7;
	setp.lt.u32 	%p2, %r16, 8;
	mov.b32 	%r38, 0;
	@%p2 bra 	$L__BB0_4;
	and.b32  	%r26, %r16, 2147483640;
	neg.s32 	%r36, %r26;
	mul.wide.u32 	%rd19, %r16, 4;
	add.s64 	%rd4, %rd1, %rd19;
	mul.wide.u32 	%rd20, %r16, 8;
	add.s64 	%rd5, %rd1, %rd20;
	mul.wide.u32 	%rd21, %r16, 12;
	add.s64 	%rd6, %rd1, %rd21;
	mul.wide.u32 	%rd22, %r16, 16;
	add.s64 	%rd7, %rd1, %rd22;
	mul.wide.u32 	%rd23, %r16, 20;
	add.s64 	%rd8, %rd1, %rd23;
	mul.wide.u32 	%rd24, %r16, 24;
	add.s64 	%rd9, %rd1, %rd24;
	mul.wide.u32 	%rd25, %r16, 28;
	add.s64 	%rd10, %rd1, %rd25;
	mul.wide.u32 	%rd26, %r2, 4;
	add.s64 	%rd27, %rd26, %rd2;
	add.s64 	%rd65, %rd27, 16;
	mov.u32 	%r35, %r1;
$L__BB0_3:
	.pragma "nounroll";
	and.b32  	%r38, %r16, 2147483640;
	mul.wide.s32 	%rd28, %r35, 4;
	add.s64 	%rd29, %rd4, %rd28;
	add.s64 	%rd30, %rd5, %rd28;
	add.s64 	%rd31, %rd6, %rd28;
	add.s64 	%rd32, %rd7, %rd28;
	add.s64 	%rd33, %rd8, %rd28;
	add.s64 	%rd34, %rd9, %rd28;
	add.s64 	%rd35, %rd10, %rd28;
	add.s64 	%rd36, %rd1, %rd28;
	ld.global.f32 	%f9, [%rd65+-16];
	ld.global.f32 	%f10, [%rd36];
	fma.rn.f32 	%f11, %f9, %f10, %f52;
	st.global.f32 	[%rd3], %f11;
	ld.global.f32 	%f12, [%rd65+-12];
	ld.global.f32 	%f13, [%rd29];
	fma.rn.f32 	%f14, %f12, %f13, %f11;
	st.global.f32 	[%rd3], %f14;
	ld.global.f32 	%f15, [%rd65+-8];
	ld.global.f32 	%f16, [%rd30];
	fma.rn.f32 	%f17, %f15, %f16, %f14;
	st.global.f32 	[%rd3], %f17;
	ld.global.f32 	%f18, [%rd65+-4];
	ld.global.f32 	%f19, [%rd31];
	fma.rn.f32 	%f20, %f18, %f19, %f17;
	st.global.f32 	[%rd3], %f20;
	ld.global.f32 	%f21, [%rd65];
	ld.global.f32 	%f22, [%rd32];
	fma.rn.f32 	%f23, %f21, %f22, %f20;
	st.global.f32 	[%rd3], %f23;
	ld.global.f32 	%f24, [%rd65+4];
	ld.global.f32 	%f25, [%rd33];
	fma.rn.f32 	%f26, %f24, %f25, %f23;
	st.global.f32 	[%rd3], %f26;
	ld.global.f32 	%f27, [%rd65+8];
	ld.global.f32 	%f28, [%rd34];
	fma.rn.f32 	%f29, %f27, %f28, %f26;
	st.global.f32 	[%rd3], %f29;
	ld.global.f32 	%f30, [%rd65+12];
	ld.global.f32 	%f31, [%rd35];
	fma.rn.f32 	%f52, %f30, %f31, %f29;
	st.global.f32 	[%rd3], %f52;
	add.s32 	%r36, %r36, 8;
	shl.b32 	%r27, %r16, 3;
	add.s32 	%r35, %r35, %r27;
	add.s64 	%rd65, %rd65, 32;
	setp.ne.s32 	%p3, %r36, 0;
	@%p3 bra 	$L__BB0_3;
$L__BB0_4:
	setp.eq.s32 	%p4, %r3, 0;
	@%p4 bra 	$L__BB0_12;
	and.b32  	%r11, %r16, 3;
	setp.lt.u32 	%p5, %r3, 4;
	@%p5 bra 	$L__BB0_7;
	add.s32 	%r28, %r38, %r2;
	mul.wide.u32 	%rd37, %r28, 4;
	add.s64 	%rd38, %rd2, %rd37;
	ld.global.f32 	%f32, [%rd38];
	mad.lo.s32 	%r29, %r38, %r16, %r1;
	mul.wide.s32 	%rd39, %r29, 4;
	add.s64 	%rd40, %rd1, %rd39;
	ld.global.f32 	%f33, [%rd40];
	fma.rn.f32 	%f34, %f32, %f33, %f52;
	st.global.f32 	[%rd3], %f34;
	cvt.u64.u32 	%rd41, %r2;
	cvt.u64.u32 	%rd42, %r38;
	add.s64 	%rd43, %rd42, %rd41;
	shl.b64 	%rd44, %rd43, 2;
	add.s64 	%rd45, %rd2, %rd44;
	ld.global.f32 	%f35, [%rd45+4];
	mul.wide.u32 	%rd46, %r16, 4;
	add.s64 	%rd47, %rd40, %rd46;
	ld.global.f32 	%f36, [%rd47];
	fma.rn.f32 	%f37, %f35, %f36, %f34;
	st.global.f32 	[%rd3], %f37;
	ld.global.f32 	%f38, [%rd45+8];
	add.s64 	%rd48, %rd47, %rd46;
	ld.global.f32 	%f39, [%rd48];
	fma.rn.f32 	%f40, %f38, %f39, %f37;
	st.global.f32 	[%rd3], %f40;
	ld.global.f32 	%f41, [%rd45+12];
	add.s64 	%rd49, %rd48, %rd46;
	ld.global.f32 	%f42, [%rd49];
	fma.rn.f32 	%f52, %f41, %f42, %f40;
	st.global.f32 	[%rd3], %f52;
	add.s32 	%r38, %r38, 4;
$L__BB0_7:
	setp.eq.s32 	%p6, %r11, 0;
	@%p6 bra 	$L__BB0_12;
	setp.eq.s32 	%p7, %r11, 1;
	@%p7 bra 	$L__BB0_10;
	add.s32 	%r30, %r38, %r2;
	mul.wide.u32 	%rd50, %r30, 4;
	add.s64 	%rd51, %rd2, %rd50;
	ld.global.f32 	%f43, [%rd51];
	mad.lo.s32 	%r31, %r38, %r16, %r1;
	mul.wide.s32 	%rd52, %r31, 4;
	add.s64 	%rd53, %rd1, %rd52;
	ld.global.f32 	%f44, [%rd53];
	fma.rn.f32 	%f45, %f43, %f44, %f52;
	st.global.f32 	[%rd3], %f45;
	cvt.u64.u32 	%rd54, %r2;
	cvt.u64.u32 	%rd55, %r38;
	add.s64 	%rd56, %rd55, %rd54;
	shl.b64 	%rd57, %rd56, 2;
	add.s64 	%rd58, %rd2, %rd57;
	ld.global.f32 	%f46, [%rd58+4];
	mul.wide.u32 	%rd59, %r16, 4;
	add.s64 	%rd60, %rd53, %rd59;
	ld.global.f32 	%f47, [%rd60];
	fma.rn.f32 	%f52, %f46, %f47, %f45;
	st.global.f32 	[%rd3], %f52;
	add.s32 	%r38, %r38, 2;
$L__BB0_10:
	and.b32  	%r32, %r16, 1;
	setp.eq.b32 	%p8, %r32, 1;
	not.pred 	%p9, %p8;
	@%p9 bra 	$L__BB0_12;
	add.s32 	%r33, %r38, %r2;
	mul.wide.u32 	%rd61, %r33, 4;
	add.s64 	%rd62, %rd2, %rd61;
	ld.global.f32 	%f48, [%rd62];
	mad.lo.s32 	%r34, %r38, %r16, %r1;
	mul.wide.s32 	%rd63, %r34, 4;
	add.s64 	%rd64, %rd1, %rd63;
	ld.global.f32 	%f49, [%rd64];
	fma.rn.f32 	%f50, %f48, %f49, %f52;
	st.global.f32 	[%rd3], %f50;
$L__BB0_12:
	ret;

}


// ===== COMPILED SASS (sm_100) =====

	.target	sm_100

	.elftype	@"ET_EXEC"


//--------------------- .note.nv.tkinfo           --------------------------
	.section	.note.nv.tkinfo,"",@"SHT_NOTE"
	.sectionflags	@"SHF_NOTE_NV_TKINFO"
	.tkinfo
        /*0018*/ 	.word	0x00000002
        /*0030*/ 	.string	""
        /*0030*/ 	.string	"ptxas"
        /*0030*/ 	.string	"Cuda compilation tools, release 13.0, V13.0.88"
        /*0030*/ 	.string	"Build cuda_13.0.r13.0/compiler.36424714_0"
        /*0030*/ 	.string	"-arch sm_100 -m 64 "



//--------------------- .note.nv.cuinfo           --------------------------
	.section	.note.nv.cuinfo,"",@"SHT_NOTE"
	.sectionflags	@"SHF_NOTE_NV_CUINFO"
        /*0018*/ 	.short	0x0002
        /*001a*/ 	.short	0x0064
        /*001c*/ 	.short	0x0082
	.zero		2


//--------------------- .nv.info                  --------------------------
	.section	.nv.info,"",@"SHT_CUDA_INFO"
	.align	4


	//----- nvinfo : EIATTR_REGCOUNT
	.align		4
        /*0000*/ 	.byte	0x04, 0x2f
        /*0002*/ 	.short	(.L_1 - .L_0)
	.align		4
.L_0:
        /*0004*/ 	.word	index@(_Z9MatrixMulPfS_S_i)
        /*0008*/ 	.word	0x00000018


	//----- nvinfo : EIATTR_FRAME_SIZE
	.align		4
.L_1:
        /*000c*/ 	.byte	0x04, 0x11
        /*000e*/ 	.short	(.L_3 - .L_2)
	.align		4
.L_2:
        /*0010*/ 	.word	index@(_Z9MatrixMulPfS_S_i)
        /*0014*/ 	.word	0x00000000


	//----- nvinfo : EIATTR_MIN_STACK_SIZE
	.align		4
.L_3:
        /*0018*/ 	.byte	0x04, 0x12
        /*001a*/ 	.short	(.L_5 - .L_4)
	.align		4
.L_4:
        /*001c*/ 	.word	index@(_Z9MatrixMulPfS_S_i)
        /*0020*/ 	.word	0x00000000
.L_5:


//--------------------- .nv.compat                --------------------------
	.section	.nv.compat,"",@"SHT_CUDA_COMPAT_INFO"
	.align	4
        /*0000*/ 	.byte	0x02, 0x09, 0x00, 0x00, 0x02, 0x02, 0x01, 0x00, 0x02, 0x05, 0x05, 0x00, 0x03, 0x07, 0x01, 0x01
        /*0010*/ 	.byte	0x02, 0x03, 0x00, 0x00, 0x02, 0x06, 0x01, 0x00, 0x04, 0x0b, 0x08, 0x00, 0x09, 0x00, 0x00, 0x00
        /*0020*/ 	.byte	0x00, 0x00, 0x00, 0x00


//--------------------- .nv.info._Z9MatrixMulPfS_S_i --------------------------
	.section	.nv.info._Z9MatrixMulPfS_S_i,"",@"SHT_CUDA_INFO"
	.sectionflags	@""
	.align	4


	//----- nvinfo : EIATTR_CUDA_API_VERSION
	.align		4
        /*0000*/ 	.byte	0x04, 0x37
        /*0002*/ 	.short	(.L_7 - .L_6)
.L_6:
        /*0004*/ 	.word	0x00000082


	//----- nvinfo : EIATTR_KPARAM_INFO
	.align		4
.L_7:
        /*0008*/ 	.byte	0x04, 0x17
        /*000a*/ 	.short	(.L_9 - .L_8)
.L_8:
        /*000c*/ 	.word	0x00000000
        /*0010*/ 	.short	0x0003
        /*0012*/ 	.short	0x0018
        /*0014*/ 	.byte	0x00, 0xf0, 0x11, 0x00


	//----- nvinfo : EIATTR_KPARAM_INFO
	.align		4
.L_9:
        /*0018*/ 	.byte	0x04, 0x17
        /*001a*/ 	.short	(.L_11 - .L_10)
.L_10:
        /*001c*/ 	.word	0x00000000
        /*0020*/ 	.short	0x0002
        /*0022*/ 	.short	0x0010
        /*0024*/ 	.byte	0x00, 0xf5, 0x21, 0x00


	//----- nvinfo : EIATTR_KPARAM_INFO
	.align		4
.L_11:
        /*0028*/ 	.byte	0x04, 0x17
        /*002a*/ 	.short	(.L_13 - .L_12)
.L_12:
        /*002c*/ 	.word	0x00000000
        /*0030*/ 	.short	0x0001
        /*0032*/ 	.short	0x0008
        /*0034*/ 	.byte	0x00, 0xf5, 0x21, 0x00


	//----- nvinfo : EIATTR_KPARAM_INFO
	.align		4
.L_13:
        /*0038*/ 	.byte	0x04, 0x17
        /*003a*/ 	.short	(.L_15 - .L_14)
.L_14:
        /*003c*/ 	.word	0x00000000
        /*0040*/ 	.short	0x0000
        /*0042*/ 	.short	0x0000
        /*0044*/ 	.byte	0x00, 0xf5, 0x21, 0x00


	//----- nvinfo : EIATTR_SPARSE_MMA_MASK
	.align		4
.L_15:
        /*0048*/ 	.byte	0x03, 0x50
        /*004a*/ 	.short	0x0000


	//----- nvinfo : EIATTR_MAXREG_COUNT
	.align		4
        /*004c*/ 	.byte	0x03, 0x1b
        /*004e*/ 	.short	0x00ff


	//----- nvinfo : EIATTR_MERCURY_ISA_VERSION
	.align		4
        /*0050*/ 	.byte	0x03, 0x5f
        /*0052*/ 	.short	0x0101


	//----- nvinfo : EIATTR_VRC_CTA_INIT_COUNT
	.align		4
        /*0054*/ 	.byte	0x02, 0x4a
	.zero		1
	.zero		1


	//----- nvinfo : EIATTR_EXIT_INSTR_OFFSETS
	.align		4
        /*0058*/ 	.byte	0x04, 0x1c
        /*005a*/ 	.short	(.L_17 - .L_16)


	//   ....[0]....
.L_16:
        /*005c*/ 	.word	0x00000050


	//   ....[1]....
        /*0060*/ 	.word	0x00000630


	//   ....[2]....
        /*0064*/ 	.word	0x000008a0


	//   ....[3]....
        /*0068*/ 	.word	0x00000a60


	//   ....[4]....
        /*006c*/ 	.word	0x00000b10


	//----- nvinfo : EIATTR_CBANK_PARAM_SIZE
	.align		4
.L_17:
        /*0070*/ 	.byte	0x03, 0x19
        /*0072*/ 	.short	0x001c


	//----- nvinfo : EIATTR_PARAM_CBANK
	.align		4
        /*0074*/ 	.byte	0x04, 0x0a
        /*0076*/ 	.short	(.L_19 - .L_18)
	.align		4
.L_18:
        /*0078*/ 	.word	index@(.nv.constant0._Z9MatrixMulPfS_S_i)
        /*007c*/ 	.short	0x0380
        /*007e*/ 	.short	0x001c


	//----- nvinfo : EIATTR_SW_WAR
	.align		4
.L_19:
        /*0080*/ 	.byte	0x04, 0x36
        /*0082*/ 	.short	(.L_21 - .L_20)
.L_20:
        /*0084*/ 	.word	0x00000008
.L_21:


//--------------------- .nv.callgraph             --------------------------
	.section	.nv.callgraph,"",@"SHT_CUDA_CALLGRAPH"
	.align	4
	.sectionentsize	8
	.align		4
        /*0000*/ 	.word	0x00000000
	.align		4
        /*0004*/ 	.word	0xffffffff
	.align		4
        /*0008*/ 	.word	0x00000000
	.align		4
        /*000c*/ 	.word	0xfffffffe
	.align		4
        /*0010*/ 	.word	0x00000000
	.align		4
        /*0014*/ 	.word	0xfffffffd
	.align		4
        /*0018*/ 	.word	0x00000000
	.align		4
        /*001c*/ 	.word	0xfffffffc


//--------------------- .text._Z9MatrixMulPfS_S_i --------------------------
	.section	.text._Z9MatrixMulPfS_S_i,"ax",@progbits
	.align	128
        .global         _Z9MatrixMulPfS_S_i
        .type           _Z9MatrixMulPfS_S_i,@function
        .size           _Z9MatrixMulPfS_S_i,(.L_x_5 - _Z9MatrixMulPfS_S_i)
        .other          _Z9MatrixMulPfS_S_i,@"STO_CUDA_ENTRY STV_DEFAULT"
_Z9MatrixMulPfS_S_i:
.text._Z9MatrixMulPfS_S_i:
[----:B------:R-:W-:Y:S01]  /*0000*/  LDC R1, c[0x0][0x37c] ;  /* 0x0000df00ff017b82 */ /* 0x000fe20000000800 */
[----:B------:R-:W0:Y:S07]  /*0010*/  LDCU UR18, c[0x0][0x398] ;  /* 0x00007300ff1277ac */ /* 0x000e2e0008000800 */
[----:B------:R-:W1:Y:S01]  /*0020*/  S2UR UR4, SR_CTAID.X ;  /* 0x00000000000479c3 */ /* 0x000e620000002500 */
[----:B0-----:R-:W-:-:S06]  /*0030*/  UISETP.GE.AND UP0, UPT, UR18, 0x1, UPT ;  /* 0x000000011200788c */ /* 0x001fcc000bf06270 */
[----:B------:R-:W-:-:S13]  /*0040*/  PLOP3.LUT P0, PT, PT, PT, UP0, 0x80, 0x8 ;  /* 0x000000000008781c */ /* 0x000fda0003f0f008 */
[----:B-1----:R-:W-:Y:S05]  /*0050*/  @!P0 EXIT ;  /* 0x000000000000894d */ /* 0x002fea0003800000 */
[----:B------:R-:W0:Y:S01]  /*0060*/  S2R R5, SR_CTAID.Y ;  /* 0x0000000000057919 */ /* 0x000e220000002600 */
[----:B------:R-:W1:Y:S01]  /*0070*/  LDC R7, c[0x0][0x360] ;  /* 0x0000d800ff077b82 */ /* 0x000e620000000800 */
[----:B------:R-:W0:Y:S01]  /*0080*/  LDCU UR5, c[0x0][0x364] ;  /* 0x00006c80ff0577ac */ /* 0x000e220008000800 */
[----:B------:R-:W0:Y:S01]  /*0090*/  S2R R4, SR_TID.Y ;  /* 0x0000000000047919 */ /* 0x000e220000002200 */
[----:B------:R-:W2:Y:S01]  /*00a0*/  LDCU.64 UR16, c[0x0][0x358] ;  /* 0x00006b00ff1077ac */ /* 0x000ea20008000a00 */
[----:B------:R-:W1:Y:S04]  /*00b0*/  S2R R0, SR_TID.X ;  /* 0x0000000000007919 */ /* 0x000e680000002100 */
[----:B------:R-:W3:Y:S01]  /*00c0*/  LDC.64 R2, c[0x0][0x390] ;  /* 0x0000e400ff027b82 */ /* 0x000ee20000000a00 */
[----:B0-----:R-:W-:-:S02]  /*00d0*/  IMAD R5, R5, UR5, R4 ;  /* 0x0000000505057c24 */ /* 0x001fc4000f8e0204 */
[----:B-1----:R-:W-:Y:S02]  /*00e0*/  IMAD R0, R7, UR4, R0 ;  /* 0x0000000407007c24 */ /* 0x002fe4000f8e0200 */
[----:B------:R-:W-:-:S05]  /*00f0*/  IMAD R5, R5, UR18, RZ ;  /* 0x0000001205057c24 */ /* 0x000fca000f8e02ff */
[----:B------:R-:W-:-:S05]  /*0100*/  IADD3 R7, PT, PT, R0, R5, RZ ;  /* 0x0000000500077210 */ /* 0x000fca0007ffe0ff */
[----:B---3--:R-:W-:-:S05]  /*0110*/  IMAD.WIDE R2, R7, 0x4, R2 ;  /* 0x0000000407027825 */ /* 0x008fca00078e0202 */
[----:B--2---:R0:W5:Y:S01]  /*0120*/  LDG.E R7, desc[UR16][R2.64] ;  /* 0x0000001002077981 */ /* 0x004162000c1e1900 */
[----:B------:R-:W-:Y:S01]  /*0130*/  UISETP.GE.U32.AND UP0, UPT, UR18, 0x8, UPT ;  /* 0x000000081200788c */ /* 0x000fe2000bf06070 */
[----:B------:R-:W-:-:S08]  /*0140*/  HFMA2 R4, -RZ, RZ, 0, 0 ;  /* 0x00000000ff047431 */ /* 0x000fd000000001ff */
[----:B0-----:R-:W-:Y:S05]  /*0150*/  BRA.U !UP0, `(.L_x_0) ;  /* 0x00000005082c7547 */ /* 0x001fea000b800000 */
[----:B------:R-:W0:Y:S01]  /*0160*/  LDCU.128 UR20, c[0x0][0x380] ;  /* 0x00007000ff1477ac */ /* 0x000e220008000c00 */
[----:B------:R-:W-:Y:S01]  /*0170*/  MOV R4, R0 ;  /* 0x0000000000047202 */ /* 0x000fe20000000f00 */
[----:B------:R-:W-:-:S04]  /*0180*/  ULOP3.LUT UR4, UR18, 0x7ffffff8, URZ, 0xc0, !UPT ;  /* 0x7ffffff812047892 */ /* 0x000fc8000f8ec0ff */
[----:B------:R-:W-:Y:S01]  /*0190*/  UIADD3 UR4, UPT, UPT, -UR4, URZ, URZ ;  /* 0x000000ff04047290 */ /* 0x000fe2000fffe1ff */
[----:B0-----:R-:W-:Y:S01]  /*01a0*/  MOV R8, UR20 ;  /* 0x0000001400087c02 */ /* 0x001fe20008000f00 */
[----:B------:R-:W-:Y:S01]  /*01b0*/  UIMAD.WIDE.U32 UR6, UR18, 0xc, UR22 ;  /* 0x0000000c120678a5 */ /* 0x000fe2000f8e0016 */
[----:B------:R-:W-:Y:S01]  /*01c0*/  MOV R9, UR21 ;  /* 0x0000001500097c02 */ /* 0x000fe20008000f00 */
[----:B------:R-:W-:Y:S02]  /*01d0*/  UIMAD.WIDE.U32 UR8, UR18, 0x10, UR22 ;  /* 0x00000010120878a5 */ /* 0x000fe4000f8e0016 */
[----:B------:R-:W-:Y:S01]  /*01e0*/  UIMAD.WIDE.U32 UR10, UR18, 0x14, UR22 ;  /* 0x00000014120a78a5 */ /* 0x000fe2000f8e0016 */
[----:B------:R-:W-:Y:S01]  /*01f0*/  IMAD.WIDE.U32 R8, R5, 0x4, R8 ;  /* 0x0000000405087825 */ /* 0x000fe200078e0008 */
[----:B------:R-:W-:Y:S02]  /*0200*/  UIMAD.WIDE.U32 UR12, UR18, 0x18, UR22 ;  /* 0x00000018120c78a5 */ /* 0x000fe4000f8e0016 */
[----:B------:R-:W-:Y:S01]  /*0210*/  UIMAD.WIDE.U32 UR14, UR18, 0x1c, UR22 ;  /* 0x0000001c120e78a5 */ /* 0x000fe2000f8e0016 */
[----:B------:R-:W-:-:S04]  /*0220*/  IADD3 R6, P0, PT, R8, 0x10, RZ ;  /* 0x0000001008067810 */ /* 0x000fc80007f1e0ff */
[----:B------:R-:W-:-:S09]  /*0230*/  IADD3.X R9, PT, PT, RZ, R9, RZ, P0, !PT ;  /* 0x00000009ff097210 */ /* 0x000fd200007fe4ff */
.L_x_1:
[----:B------:R-:W-:Y:S02]  /*0240*/  MOV R11, 0x4 ;  /* 0x00000004000b7802 */ /* 0x000fe40000000f00 */
[----:B------:R-:W-:-:S03]  /*0250*/  MOV R8, R6 ;  /* 0x0000000600087202 */ /* 0x000fc60000000f00 */
[----:B------:R-:W-:Y:S02]  /*0260*/  IMAD.WIDE R10, R4, R11, UR22 ;  /* 0x00000016040a7e25 */ /* 0x000fe4000f8e020b */
[----:B------:R-:W2:Y:S04]  /*0270*/  LDG.E R6, desc[UR16][R8.64+-0x10] ;  /* 0xfffff01008067981 */ /* 0x000ea8000c1e1900 */
[----:B------:R-:W2:Y:S01]  /*0280*/  LDG.E R10, desc[UR16][R10.64] ;  /* 0x000000100a0a7981 */ /* 0x000ea2000c1e1900 */
[----:B------:R-:W-:-:S06]  /*0290*/  UIMAD.WIDE.U32 UR20, UR18, 0x4, UR22 ;  /* 0x00000004121478a5 */ /* 0x000fcc000f8e0016 */
[----:B------:R-:W-:Y:S02]  /*02a0*/  MOV R12, UR20 ;  /* 0x00000014000c7c02 */ /* 0x000fe40008000f00 */
[----:B------:R-:W-:Y:S01]  /*02b0*/  MOV R13, UR21 ;  /* 0x00000015000d7c02 */ /* 0x000fe20008000f00 */
[----:B--2--5:R-:W-:Y:S02]  /*02c0*/  FFMA R15, R6, R10, R7 ;  /* 0x0000000a060f7223 */ /* 0x024fe40000000007 */
[----:B0-----:R-:W-:-:S03]  /*02d0*/  IMAD.WIDE R6, R4, 0x4, R12 ;  /* 0x0000000404067825 */ /* 0x001fc600078e020c */
[----:B------:R0:W-:Y:S04]  /*02e0*/  STG.E desc[UR16][R2.64], R15 ;  /* 0x0000000f02007986 */ /* 0x0001e8000c101910 */
[----:B------:R-:W2:Y:S04]  /*02f0*/  LDG.E R6, desc[UR16][R6.64] ;  /* 0x0000001006067981 */ /* 0x000ea8000c1e1900 */
[----:B------:R-:W2:Y:S01]  /*0300*/  LDG.E R14, desc[UR16][R8.64+-0xc] ;  /* 0xfffff410080e7981 */ /* 0x000ea2000c1e1900 */
[----:B------:R-:W-:-:S06]  /*0310*/  UIMAD.WIDE.U32 UR20, UR18, 0x8, UR22 ;  /* 0x00000008121478a5 */ /* 0x000fcc000f8e0016 */
[----:B------:R-:W-:Y:S02]  /*0320*/  MOV R12, UR20 ;  /* 0x00000014000c7c02 */ /* 0x000fe40008000f00 */
[----:B------:R-:W-:-:S03]  /*0330*/  MOV R13, UR21 ;  /* 0x00000015000d7c02 */ /* 0x000fc60008000f00 */
[----:B------:R-:W-:-:S04]  /*0340*/  IMAD.WIDE R10, R4, 0x4, R12 ;  /* 0x00000004040a7825 */ /* 0x000fc800078e020c */
[----:B--2---:R-:W-:-:S05]  /*0350*/  FFMA R17, R14, R6, R15 ;  /* 0x000000060e117223 */ /* 0x004fca000000000f */
[----:B------:R-:W-:Y:S04]  /*0360*/  STG.E desc[UR16][R2.64], R17 ;  /* 0x0000001102007986 */ /* 0x000fe8000c101910 */
[----:B------:R-:W0:Y:S04]  /*0370*/  LDG.E R10, desc[UR16][R10.64] ;  /* 0x000000100a0a7981 */ /* 0x000e28000c1e1900 */
[----:B------:R-:W0:Y:S01]  /*0380*/  LDG.E R12, desc[UR16][R8.64+-0x8] ;  /* 0xfffff810080c7981 */ /* 0x000e22000c1e1900 */
[----:B------:R-:W-:-:S05]  /*0390*/  HFMA2 R13, -RZ, RZ, 0, 2.384185791015625e-07 ;  /* 0x00000004ff0d7431 */ /* 0x000fca00000001ff */
[----:B------:R-:W-:-:S04]  /*03a0*/  IMAD.WIDE R6, R4, R13, UR6 ;  /* 0x0000000604067e25 */ /* 0x000fc8000f8e020d */
[----:B0-----:R-:W-:-:S05]  /*03b0*/  FFMA R15, R12, R10, R17 ;  /* 0x0000000a0c0f7223 */ /* 0x001fca0000000011 */
[----:B------:R0:W-:Y:S04]  /*03c0*/  STG.E desc[UR16][R2.64], R15 ;  /* 0x0000000f02007986 */ /* 0x0001e8000c101910 */
[----:B------:R-:W2:Y:S04]  /*03d0*/  LDG.E R6, desc[UR16][R6.64] ;  /* 0x0000001006067981 */ /* 0x000ea8000c1e1900 */
[----:B------:R-:W2:Y:S02]  /*03e0*/  LDG.E R12, desc[UR16][R8.64+-0x4] ;  /* 0xfffffc10080c7981 */ /* 0x000ea4000c1e1900 */
[----:B--2---:R-:W-:Y:S01]  /*03f0*/  FFMA R19, R12, R6, R15 ;  /* 0x000000060c137223 */ /* 0x004fe2000000000f */
[----:B------:R-:W-:-:S04]  /*0400*/  IMAD.WIDE R12, R4, R13, UR8 ;  /* 0x00000008040c7e25 */ /* 0x000fc8000f8e020d */
[----:B------:R1:W-:Y:S04]  /*0410*/  STG.E desc[UR16][R2.64], R19 ;  /* 0x0000001302007986 */ /* 0x0003e8000c101910 */
[----:B------:R-:W2:Y:S04]  /*0420*/  LDG.E R12, desc[UR16][R12.64] ;  /* 0x000000100c0c7981 */ /* 0x000ea8000c1e1900 */
[----:B------:R-:W2:Y:S01]  /*0430*/  LDG.E R10, desc[UR16][R8.64] ;  /* 0x00000010080a7981 */ /* 0x000ea2000c1e1900 */
[----:B------:R-:W-:Y:S01]  /*0440*/  MOV R11, 0x4 ;  /* 0x00000004000b7802 */ /* 0x000fe20000000f00 */
[----:B0-----:R-:W-:-:S02]  /*0450*/  HFMA2 R15, -RZ, RZ, 0, 2.384185791015625e-07 ;  /* 0x00000004ff0f7431 */ /* 0x001fc400000001ff */
[----:B--2---:R-:W-:Y:S02]  /*0460*/  FFMA R17, R10, R12, R19 ;  /* 0x0000000c0a117223 */ /* 0x004fe40000000013 */
[----:B------:R-:W-:-:S03]  /*0470*/  IMAD.WIDE R10, R4, R11, UR10 ;  /* 0x0000000a040a7e25 */ /* 0x000fc6000f8e020b */
[----:B------:R0:W-:Y:S04]  /*0480*/  STG.E desc[UR16][R2.64], R17 ;  /* 0x0000001102007986 */ /* 0x0001e8000c101910 */
[----:B------:R-:W2:Y:S04]  /*0490*/  LDG.E R10, desc[UR16][R10.64] ;  /* 0x000000100a0a7981 */ /* 0x000ea8000c1e1900 */
[----:B------:R-:W2:Y:S01]  /*04a0*/  LDG.E R6, desc[UR16][R8.64+0x4] ;  /* 0x0000041008067981 */ /* 0x000ea2000c1e1900 */
[----:B------:R-:W-:-:S04]  /*04b0*/  IMAD.WIDE R14, R4, R15, UR12 ;  /* 0x0000000c040e7e25 */ /* 0x000fc8000f8e020f */
[----:B--2---:R-:W-:-:S05]  /*04c0*/  FFMA R21, R6, R10, R17 ;  /* 0x0000000a06157223 */ /* 0x004fca0000000011 */
[----:B------:R0:W-:Y:S04]  /*04d0*/  STG.E desc[UR16][R2.64], R21 ;  /* 0x0000001502007986 */ /* 0x0001e8000c101910 */
[----:B------:R-:W1:Y:S04]  /*04e0*/  LDG.E R14, desc[UR16][R14.64] ;  /* 0x000000100e0e7981 */ /* 0x000e68000c1e1900 */
[----:B------:R-:W1:Y:S01]  /*04f0*/  LDG.E R6, desc[UR16][R8.64+0x8] ;  /* 0x0000081008067981 */ /* 0x000e62000c1e1900 */
[----:B------:R-:W-:-:S05]  /*0500*/  MOV R13, 0x4 ;  /* 0x00000004000d7802 */ /* 0x000fca0000000f00 */
[----:B------:R-:W-:-:S04]  /*0510*/  IMAD.WIDE R12, R4, R13, UR14 ;  /* 0x0000000e040c7e25 */ /* 0x000fc8000f8e020d */
[----:B-1----:R-:W-:-:S05]  /*0520*/  FFMA R19, R6, R14, R21 ;  /* 0x0000000e06137223 */ /* 0x002fca0000000015 */
[----:B------:R0:W-:Y:S04]  /*0530*/  STG.E desc[UR16][R2.64], R19 ;  /* 0x0000001302007986 */ /* 0x0001e8000c101910 */
[----:B------:R-:W2:Y:S04]  /*0540*/  LDG.E R12, desc[UR16][R12.64] ;  /* 0x000000100c0c7981 */ /* 0x000ea8000c1e1900 */
[----:B------:R-:W2:Y:S01]  /*0550*/  LDG.E R6, desc[UR16][R8.64+0xc] ;  /* 0x00000c1008067981 */ /* 0x000ea2000c1e1900 */
[----:B------:R-:W-:Y:S01]  /*0560*/  UIADD3 UR4, UPT, UPT, UR4, 0x8, URZ ;  /* 0x0000000804047890 */ /* 0x000fe2000fffe0ff */
[----:B------:R-:W-:-:S03]  /*0570*/  MOV R11, UR18 ;  /* 0x00000012000b7c02 */ /* 0x000fc60008000f00 */
[----:B------:R-:W-:Y:S01]  /*0580*/  UISETP.NE.AND UP0, UPT, UR4, URZ, UPT ;  /* 0x000000ff0400728c */ /* 0x000fe2000bf05270 */
[----:B------:R-:W-:Y:S01]  /*0590*/  LEA R4, R11, R4, 0x3 ;  /* 0x000000040b047211 */ /* 0x000fe200078e18ff */
[----:B--2---:R-:W-:Y:S01]  /*05a0*/  FFMA R7, R6, R12, R19 ;  /* 0x0000000c06077223 */ /* 0x004fe20000000013 */
[----:B------:R-:W-:-:S04]  /*05b0*/  IADD3 R6, P0, PT, R8, 0x20, RZ ;  /* 0x0000002008067810 */ /* 0x000fc80007f1e0ff */
[----:B------:R0:W-:Y:S01]  /*05c0*/  STG.E desc[UR16][R2.64], R7 ;  /* 0x0000000702007986 */ /* 0x0001e2000c101910 */
[----:B------:R-:W-:Y:S01]  /*05d0*/  IADD3.X R9, PT, PT, RZ, R9, RZ, P0, !PT ;  /* 0x00000009ff097210 */ /* 0x000fe200007fe4ff */
[----:B------:R-:W-:Y:S07]  /*05e0*/  BRA.U UP0, `(.L_x_1) ;  /* 0xfffffffd00147547 */ /* 0x000fee000b83ffff */
[----:B------:R-:W-:-:S06]  /*05f0*/  ULOP3.LUT UR4, UR18, 0x7ffffff8, URZ, 0xc0, !UPT ;  /* 0x7ffffff812047892 */ /* 0x000fcc000f8ec0ff */
[----:B------:R-:W-:-:S07]  /*0600*/  MOV R4, UR4 ;  /* 0x0000000400047c02 */ /* 0x000fce0008000f00 */
.L_x_0:
[----:B------:R-:W-:-:S06]  /*0610*/  ULOP3.LUT UR4, UR18, 0x7, URZ, 0xc0, !UPT ;  /* 0x0000000712047892 */ /* 0x000fcc000f8ec0ff */
[----:B------:R-:W-:-:S13]  /*0620*/  ISETP.NE.AND P0, PT, RZ, UR4, PT ;  /* 0x00000004ff007c0c */ /* 0x000fda000bf05270 */
[----:B------:R-:W-:Y:S05]  /*0630*/  @!P0 EXIT ;  /* 0x000000000000894d */ /* 0x000fea0003800000 */
[----:B------:R-:W-:Y:S02]  /*0640*/  UISETP.GE.U32.AND UP0, UPT, UR4, 0x4, UPT ;  /* 0x000000040400788c */ /* 0x000fe4000bf06070 */
[----:B------:R-:W-:-:S07]  /*0650*/  ULOP3.LUT UR4, UR18, 0x3, URZ, 0xc0, !UPT ;  /* 0x0000000312047892 */ /* 0x000fce000f8ec0ff */
[----:B------:R-:W-:Y:S05]  /*0660*/  BRA.U !UP0, `(.L_x_2) ;  /* 0x0000000108887547 */ /* 0x000fea000b800000 */
[----:B------:R-:W1:Y:S01]  /*0670*/  LDC.64 R10, c[0x0][0x380] ;  /* 0x0000e000ff0a7b82 */ /* 0x000e620000000a00 */
[----:B------:R-:W-:Y:S01]  /*0680*/  IADD3 R9, PT, PT, R5, R4, RZ ;  /* 0x0000000405097210 */ /* 0x000fe20007ffe0ff */
[----:B------:R-:W-:Y:S01]  /*0690*/  IMAD R15, R4, UR18, R0 ;  /* 0x00000012040f7c24 */ /* 0x000fe2000f8e0200 */
[----:B------:R-:W2:Y:S05]  /*06a0*/  LDCU.64 UR6, c[0x0][0x380] ;  /* 0x00007000ff0677ac */ /* 0x000eaa0008000a00 */
[----:B------:R-:W3:Y:S01]  /*06b0*/  LDC.64 R12, c[0x0][0x388] ;  /* 0x0000e200ff0c7b82 */ /* 0x000ee20000000a00 */
[----:B-1----:R-:W-:-:S06]  /*06c0*/  IMAD.WIDE.U32 R10, R9, 0x4, R10 ;  /* 0x00000004090a7825 */ /* 0x002fcc00078e000a */
[----:B------:R-:W4:Y:S01]  /*06d0*/  LDG.E R10, desc[UR16][R10.64] ;  /* 0x000000100a0a7981 */ /* 0x000f22000c1e1900 */
[----:B---3--:R-:W-:-:S05]  /*06e0*/  IMAD.WIDE R12, R15, 0x4, R12 ;  /* 0x000000040f0c7825 */ /* 0x008fca00078e020c */
[----:B------:R-:W4:Y:S01]  /*06f0*/  LDG.E R6, desc[UR16][R12.64] ;  /* 0x000000100c067981 */ /* 0x000f22000c1e1900 */
[----:B------:R-:W-:Y:S02]  /*0700*/  IADD3 R9, P0, PT, R5, R4, RZ ;  /* 0x0000000405097210 */ /* 0x000fe40007f1e0ff */
[----:B0-----:R-:W-:Y:S02]  /*0710*/  MOV R17, UR18 ;  /* 0x0000001200117c02 */ /* 0x001fe40008000f00 */
[----:B------:R-:W-:Y:S02]  /*0720*/  IADD3.X R14, PT, PT, RZ, RZ, RZ, P0, !PT ;  /* 0x000000ffff0e7210 */ /* 0x000fe400007fe4ff */
[----:B--2---:R-:W-:-:S04]  /*0730*/  LEA R8, P0, R9, UR6, 0x2 ;  /* 0x0000000609087c11 */ /* 0x004fc8000f8010ff */
[----:B------:R-:W-:Y:S01]  /*0740*/  LEA.HI.X R9, R9, UR7, R14, 0x2, P0 ;  /* 0x0000000709097c11 */ /* 0x000fe200080f140e */
[----:B----45:R-:W-:Y:S01]  /*0750*/  FFMA R15, R10, R6, R7 ;  /* 0x000000060a0f7223 */ /* 0x030fe20000000007 */
[----:B------:R-:W-:-:S04]  /*0760*/  IMAD.WIDE.U32 R6, R17, 0x4, R12 ;  /* 0x0000000411067825 */ /* 0x000fc800078e000c */
[----:B------:R1:W-:Y:S04]  /*0770*/  STG.E desc[UR16][R2.64], R15 ;  /* 0x0000000f02007986 */ /* 0x0003e8000c101910 */
[----:B------:R-:W2:Y:S04]  /*0780*/  LDG.E R11, desc[UR16][R6.64] ;  /* 0x00000010060b7981 */ /* 0x000ea8000c1e1900 */
[----:B------:R-:W2:Y:S01]  /*0790*/  LDG.E R10, desc[UR16][R8.64+0x4] ;  /* 0x00000410080a7981 */ /* 0x000ea2000c1e1900 */
[----:B------:R-:W-:Y:S01]  /*07a0*/  MOV R13, UR18 ;  /* 0x00000012000d7c02 */ /* 0x000fe20008000f00 */
[----:B--2---:R-:W-:-:S04]  /*07b0*/  FFMA R17, R10, R11, R15 ;  /* 0x0000000b0a117223 */ /* 0x004fc8000000000f */
[----:B------:R-:W-:Y:S01]  /*07c0*/  IMAD.WIDE.U32 R10, R13, 0x4, R6 ;  /* 0x000000040d0a7825 */ /* 0x000fe200078e0006 */
        /* <DEDUP_REMOVED lines=9> */
[----:B------:R-:W-:Y:S01]  /*0860*/  IADD3 R4, PT, PT, R4, 0x4, RZ ;  /* 0x0000000404047810 */ /* 0x000fe20007ffe0ff */
[----:B--2---:R-:W-:-:S05]  /*0870*/  FFMA R7, R6, R12, R19 ;  /* 0x0000000c06077223 */ /* 0x004fca0000000013 */
[----:B------:R1:W-:Y:S02]  /*0880*/  STG.E desc[UR16][R2.64], R7 ;  /* 0x0000000702007986 */ /* 0x0003e4000c101910 */
.L_x_2:
[----:B------:R-:W-:-:S13]  /*0890*/  ISETP.NE.AND P0, PT, RZ, UR4, PT ;  /* 0x00000004ff007c0c */ /* 0x000fda000bf05270 */
[----:B------:R-:W-:Y:S05]  /*08a0*/  @!P0 EXIT ;  /* 0x000000000000894d */ /* 0x000fea0003800000 */
[----:B------:R-:W-:-:S09]  /*08b0*/  UISETP.NE.AND UP0, UPT, UR4, 0x1, UPT ;  /* 0x000000010400788c */ /* 0x000fd2000bf05270 */
[----:B------:R-:W-:Y:S05]  /*08c0*/  BRA.U !UP0, `(.L_x_3) ;  /* 0x0000000108587547 */ /* 0x000fea000b800000 */
[----:B------:R-:W2:Y:S01]  /*08d0*/  LDC.64 R8, c[0x0][0x380] ;  /* 0x0000e000ff087b82 */ /* 0x000ea20000000a00 */
[----:B------:R-:W-:Y:S01]  /*08e0*/  IADD3 R11, PT, PT, R5, R4, RZ ;  /* 0x00000004050b7210 */ /* 0x000fe20007ffe0ff */
[----:B-1----:R-:W-:Y:S01]  /*08f0*/  IMAD R15, R4, UR18, R0 ;  /* 0x00000012040f7c24 */ /* 0x002fe2000f8e0200 */
[----:B------:R-:W1:Y:S05]  /*0900*/  LDCU.64 UR4, c[0x0][0x380] ;  /* 0x00007000ff0477ac */ /* 0x000e6a0008000a00 */
[----:B------:R-:W3:Y:S01]  /*0910*/  LDC.64 R12, c[0x0][0x388] ;  /* 0x0000e200ff0c7b82 */ /* 0x000ee20000000a00 */
[----:B--2---:R-:W-:-:S06]  /*0920*/  IMAD.WIDE.U32 R10, R11, 0x4, R8 ;  /* 0x000000040b0a7825 */ /* 0x004fcc00078e0008 */
[----:B------:R-:W0:Y:S01]  /*0930*/  LDG.E R10, desc[UR16][R10.64] ;  /* 0x000000100a0a7981 */ /* 0x000e22000c1e1900 */
[----:B---3--:R-:W-:-:S05]  /*0940*/  IMAD.WIDE R12, R15, 0x4, R12 ;  /* 0x000000040f0c7825 */ /* 0x008fca00078e020c */
[----:B------:R-:W0:Y:S01]  /*0950*/  LDG.E R6, desc[UR16][R12.64] ;  /* 0x000000100c067981 */ /* 0x000e22000c1e1900 */
[----:B------:R-:W-:Y:S02]  /*0960*/  IADD3 R9, P0, PT, R5, R4, RZ ;  /* 0x0000000405097210 */ /* 0x000fe40007f1e0ff */
[----:B------:R-:W-:Y:S02]  /*0970*/  MOV R15, UR18 ;  /* 0x00000012000f7c02 */ /* 0x000fe40008000f00 */
[----:B------:R-:W-:Y:S02]  /*0980*/  IADD3.X R14, PT, PT, RZ, RZ, RZ, P0, !PT ;  /* 0x000000ffff0e7210 */ /* 0x000fe400007fe4ff */
[----:B-1----:R-:W-:-:S04]  /*0990*/  LEA R8, P0, R9, UR4, 0x2 ;  /* 0x0000000409087c11 */ /* 0x002fc8000f8010ff */
[----:B------:R-:W-:Y:S01]  /*09a0*/  LEA.HI.X R9, R9, UR5, R14, 0x2, P0 ;  /* 0x0000000509097c11 */ /* 0x000fe200080f140e */
[----:B------:R-:W-:-:S04]  /*09b0*/  IMAD.WIDE.U32 R14, R15, 0x4, R12 ;  /* 0x000000040f0e7825 */ /* 0x000fc800078e000c */
[----:B0----5:R-:W-:-:S05]  /*09c0*/  FFMA R17, R10, R6, R7 ;  /* 0x000000060a117223 */ /* 0x021fca0000000007 */
[----:B------:R2:W-:Y:S04]  /*09d0*/  STG.E desc[UR16][R2.64], R17 ;  /* 0x0000001102007986 */ /* 0x0005e8000c101910 */
[----:B------:R-:W3:Y:S04]  /*09e0*/  LDG.E R14, desc[UR16][R14.64] ;  /* 0x000000100e0e7981 */ /* 0x000ee8000c1e1900 */
[----:B------:R-:W3:Y:S01]  /*09f0*/  LDG.E R8, desc[UR16][R8.64+0x4] ;  /* 0x0000041008087981 */ /* 0x000ee2000c1e1900 */
[----:B------:R-:W-:Y:S01]  /*0a00*/  IADD3 R4, PT, PT, R4, 0x2, RZ ;  /* 0x0000000204047810 */ /* 0x000fe20007ffe0ff */
[----:B---3--:R-:W-:-:S05]  /*0a10*/  FFMA R7, R8, R14, R17 ;  /* 0x0000000e08077223 */ /* 0x008fca0000000011 */
[----:B------:R2:W-:Y:S02]  /*0a20*/  STG.E desc[UR16][R2.64], R7 ;  /* 0x0000000702007986 */ /* 0x0005e4000c101910 */
.L_x_3:
[----:B------:R-:W-:-:S04]  /*0a30*/  ULOP3.LUT UR4, UR18, 0x1, URZ, 0xc0, !UPT ;  /* 0x0000000112047892 */ /* 0x000fc8000f8ec0ff */
[----:B------:R-:W-:-:S06]  /*0a40*/  UISETP.NE.U32.AND UP0, UPT, UR4, 0x1, UPT ;  /* 0x000000010400788c */ /* 0x000fcc000bf05070 */
[----:B------:R-:W-:-:S13]  /*0a50*/  PLOP3.LUT P0, PT, PT, PT, UP0, 0x80, 0x8 ;  /* 0x000000000008781c */ /* 0x000fda0003f0f008 */
[----:B------:R-:W-:Y:S05]  /*0a60*/  @P0 EXIT ;  /* 0x000000000000094d */ /* 0x000fea0003800000 */
[----:B------:R-:W3:Y:S01]  /*0a70*/  LDC.64 R8, c[0x0][0x380] ;  /* 0x0000e000ff087b82 */ /* 0x000ee20000000a00 */
[----:B------:R-:W-:Y:S01]  /*0a80*/  IADD3 R5, PT, PT, R5, R4, RZ ;  /* 0x0000000405057210 */ /* 0x000fe20007ffe0ff */
[----:B------:R-:W-:-:S06]  /*0a90*/  IMAD R13, R4, UR18, R0 ;  /* 0x00000012040d7c24 */ /* 0x000fcc000f8e0200 */
[----:B------:R-:W4:Y:S01]  /*0aa0*/  LDC.64 R10, c[0x0][0x388] ;  /* 0x0000e200ff0a7b82 */ /* 0x000f220000000a00 */
[----:B---3--:R-:W-:-:S06]  /*0ab0*/  IMAD.WIDE.U32 R4, R5, 0x4, R8 ;  /* 0x0000000405047825 */ /* 0x008fcc00078e0008 */
[----:B------:R-:W0:Y:S01]  /*0ac0*/  LDG.E R4, desc[UR16][R4.64] ;  /* 0x0000001004047981 */ /* 0x000e22000c1e1900 */
[----:B----4-:R-:W-:-:S06]  /*0ad0*/  IMAD.WIDE R8, R13, 0x4, R10 ;  /* 0x000000040d087825 */ /* 0x010fcc00078e020a */
[----:B------:R-:W0:Y:S02]  /*0ae0*/  LDG.E R8, desc[UR16][R8.64] ;  /* 0x0000001008087981 */ /* 0x000e24000c1e1900 */
[----:B012--5:R-:W-:-:S05]  /*0af0*/  FFMA R7, R4, R8, R7 ;  /* 0x0000000804077223 */ /* 0x027fca0000000007 */
[----:B------:R-:W-:Y:S01]  /*0b00*/  STG.E desc[UR16][R2.64], R7 ;  /* 0x0000000702007986 */ /* 0x000fe2000c101910 */
[----:B------:R-:W-:Y:S05]  /*0b10*/  EXIT ;  /* 0x000000000000794d */ /* 0x000fea0003800000 */
.L_x_4:
[----:B------:R-:W-:-:S00]  /*0b20*/  BRA `(.L_x_4) ;  /* 0xfffffffc00fc7947 */ /* 0x000fc0000383ffff */
[----:B------:R-:W-:-:S00]  /*0b30*/  NOP ;  /* 0x0000000000007918 */ /* 0x000fc00000000000 */
        /* <DEDUP_REMOVED lines=12> */
.L_x_5:


//--------------------- .nv.shared.reserved.0     --------------------------
	.section	.nv.shared.reserved.0,"aw",@nobits
	.weak		__nv_reservedSMEM_offset_0_alias
	.size		__nv_reservedSMEM_offset_0_alias, 0, 64
	.other		__nv_reservedSMEM_offset_0_alias,@"STO_CUDA_RESERVED_SHARED STV_DEFAULT"
__nv_reservedSMEM_offset_0_alias:
	.zero		0
	.zero		64


//--------------------- .nv.constant0._Z9MatrixMulPfS_S_i --------------------------
	.section	.nv.constant0._Z9MatrixMulPfS_S_i,"a",@progbits
	.sectionflags	@""
	.align	4
.nv.constant0._Z9MatrixMulPfS_S_i:
	.zero		924


//--------------------- SYMBOLS --------------------------

	.type		.nv.reservedSmem.offset0,@object
	.size		.nv.reservedSmem.offset0,0x4
